	.headerflags	@"EF_CUDA_TEXMODE_UNIFIED EF_CUDA_64BIT_ADDRESS EF_CUDA_ACCELERATORS EF_CUDA_SM90 EF_CUDA_VIRTUAL_SM(EF_CUDA_SM90)"
	.elftype	@"ET_EXEC"


//--------------------- .nv.info                  --------------------------
	.section	.nv.info,"",@"SHT_CUDA_INFO"
	.align	4


	//----- nvinfo : EIATTR_REGCOUNT
	.align		4
        /*0000*/ 	.byte	0x04, 0x2f
        /*0002*/ 	.short	(.L_3 - .L_2)
	.align		4
.L_2:
        /*0004*/ 	.word	index@(triton_poi_fused__native_batch_norm_legit_no_training__unsafe_index_add_relu_threshold_backward_11)
        /*0008*/ 	.word	0x00000020


	//----- nvinfo : EIATTR_MIN_STACK_SIZE
	.align		4
.L_3:
        /*000c*/ 	.byte	0x04, 0x12
        /*000e*/ 	.short	(.L_5 - .L_4)
	.align		4
.L_4:
        /*0010*/ 	.word	index@(triton_poi_fused__native_batch_norm_legit_no_training__unsafe_index_add_relu_threshold_backward_11)
        /*0014*/ 	.word	0x00000000


	//----- nvinfo : EIATTR_FRAME_SIZE
	.align		4
.L_5:
        /*0018*/ 	.byte	0x04, 0x11
        /*001a*/ 	.short	(.L_7 - .L_6)
	.align		4
.L_6:
        /*001c*/ 	.word	index@(triton_poi_fused__native_batch_norm_legit_no_training__unsafe_index_add_relu_threshold_backward_11)
        /*0020*/ 	.word	0x00000000


	//----- nvinfo : EIATTR_MIN_STACK_SIZE
	.align		4
.L_7:
        /*0024*/ 	.byte	0x04, 0x12
        /*0026*/ 	.short	(.L_9 - .L_8)
	.align		4
.L_8:
        /*0028*/ 	.word	index@(triton_poi_fused__native_batch_norm_legit_no_training__unsafe_index_add_relu_threshold_backward_11)
        /*002c*/ 	.word	0x00000000
.L_9:


//--------------------- .nv.info.triton_poi_fused__native_batch_norm_legit_no_training__unsafe_index_add_relu_threshold_backward_11 --------------------------
	.section	.nv.info.triton_poi_fused__native_batch_norm_legit_no_training__unsafe_index_add_relu_threshold_backward_11,"",@"SHT_CUDA_INFO"
	.sectionflags	@""
	.align	4


	//----- nvinfo : EIATTR_CUDA_API_VERSION
	.align		4
        /*0000*/ 	.byte	0x04, 0x37
        /*0002*/ 	.short	(.L_11 - .L_10)
.L_10:
        /*0004*/ 	.word	0x0000007c


	//----- nvinfo : EIATTR_KPARAM_INFO
	.align		4
.L_11:
        /*0008*/ 	.byte	0x04, 0x17
        /*000a*/ 	.short	(.L_13 - .L_12)
.L_12:
        /*000c*/ 	.word	0x00000000
        /*0010*/ 	.short	0x000b
        /*0012*/ 	.short	0x0054
        /*0014*/ 	.byte	0x00, 0xf0, 0x11, 0x00


	//----- nvinfo : EIATTR_KPARAM_INFO
	.align		4
.L_13:
        /*0018*/ 	.byte	0x04, 0x17
        /*001a*/ 	.short	(.L_15 - .L_14)
.L_14:
        /*001c*/ 	.word	0x00000000
        /*0020*/ 	.short	0x000a
        /*0022*/ 	.short	0x0050
        /*0024*/ 	.byte	0x00, 0xf0, 0x11, 0x00


	//----- nvinfo : EIATTR_KPARAM_INFO
	.align		4
.L_15:
        /*0028*/ 	.byte	0x04, 0x17
        /*002a*/ 	.short	(.L_17 - .L_16)
.L_16:
        /*002c*/ 	.word	0x00000000
        /*0030*/ 	.short	0x0009
        /*0032*/ 	.short	0x0048
        /*0034*/ 	.byte	0x00, 0xf4, 0x21, 0x00


	//----- nvinfo : EIATTR_KPARAM_INFO
	.align		4
.L_17:
        /*0038*/ 	.byte	0x04, 0x17
        /*003a*/ 	.short	(.L_19 - .L_18)
.L_18:
        /*003c*/ 	.word	0x00000000
        /*0040*/ 	.short	0x0008
        /*0042*/ 	.short	0x0040
        /*0044*/ 	.byte	0x00, 0xf4, 0x21, 0x00


	//----- nvinfo : EIATTR_KPARAM_INFO
	.align		4
.L_19:
        /*0048*/ 	.byte	0x04, 0x17
        /*004a*/ 	.short	(.L_21 - .L_20)
.L_20:
        /*004c*/ 	.word	0x00000000
        /*0050*/ 	.short	0x0007
        /*0052*/ 	.short	0x0038
        /*0054*/ 	.byte	0x00, 0xf4, 0x21, 0x00


	//----- nvinfo : EIATTR_KPARAM_INFO
	.align		4
.L_21:
        /*0058*/ 	.byte	0x04, 0x17
        /*005a*/ 	.short	(.L_23 - .L_22)
.L_22:
        /*005c*/ 	.word	0x00000000
        /*0060*/ 	.short	0x0006
        /*0062*/ 	.short	0x0030
        /*0064*/ 	.byte	0x00, 0xf4, 0x21, 0x00


	//----- nvinfo : EIATTR_KPARAM_INFO
	.align		4
.L_23:
        /*0068*/ 	.byte	0x04, 0x17
        /*006a*/ 	.short	(.L_25 - .L_24)
.L_24:
        /*006c*/ 	.word	0x00000000
        /*0070*/ 	.short	0x0005
        /*0072*/ 	.short	0x0028
        /*0074*/ 	.byte	0x00, 0xf4, 0x21, 0x00


	//----- nvinfo : EIATTR_KPARAM_INFO
	.align		4
.L_25:
        /*0078*/ 	.byte	0x04, 0x17
        /*007a*/ 	.short	(.L_27 - .L_26)
.L_26:
        /*007c*/ 	.word	0x00000000
        /*0080*/ 	.short	0x0004
        /*0082*/ 	.short	0x0020
        /*0084*/ 	.byte	0x00, 0xf4, 0x21, 0x00


	//----- nvinfo : EIATTR_KPARAM_INFO
	.align		4
.L_27:
        /*0088*/ 	.byte	0x04, 0x17
        /*008a*/ 	.short	(.L_29 - .L_28)
.L_28:
        /*008c*/ 	.word	0x00000000
        /*0090*/ 	.short	0x0003
        /*0092*/ 	.short	0x0018
        /*0094*/ 	.byte	0x00, 0xf4, 0x21, 0x00


	//----- nvinfo : EIATTR_KPARAM_INFO
	.align		4
.L_29:
        /*0098*/ 	.byte	0x04, 0x17
        /*009a*/ 	.short	(.L_31 - .L_30)
.L_30:
        /*009c*/ 	.word	0x00000000
        /*00a0*/ 	.short	0x0002
        /*00a2*/ 	.short	0x0010
        /*00a4*/ 	.byte	0x00, 0xf4, 0x21, 0x00


	//----- nvinfo : EIATTR_KPARAM_INFO
	.align		4
.L_31:
        /*00a8*/ 	.byte	0x04, 0x17
        /*00aa*/ 	.short	(.L_33 - .L_32)
.L_32:
        /*00ac*/ 	.word	0x00000000
        /*00b0*/ 	.short	0x0001
        /*00b2*/ 	.short	0x0008
        /*00b4*/ 	.byte	0x00, 0xf4, 0x21, 0x00


	//----- nvinfo : EIATTR_KPARAM_INFO
	.align		4
.L_33:
        /*00b8*/ 	.byte	0x04, 0x17
        /*00ba*/ 	.short	(.L_35 - .L_34)
.L_34:
        /*00bc*/ 	.word	0x00000000
        /*00c0*/ 	.short	0x0000
        /*00c2*/ 	.short	0x0000
        /*00c4*/ 	.byte	0x00, 0xf4, 0x21, 0x00


	//----- nvinfo : EIATTR_SPARSE_MMA_MASK
	.align		4
.L_35:
        /*00c8*/ 	.byte	0x03, 0x50
        /*00ca*/ 	.short	0x0000


	//----- nvinfo : EIATTR_MAXREG_COUNT
	.align		4
        /*00cc*/ 	.byte	0x03, 0x1b
        /*00ce*/ 	.short	0x00ff


	//----- nvinfo : EIATTR_EXIT_INSTR_OFFSETS
	.align		4
        /*00d0*/ 	.byte	0x04, 0x1c
        /*00d2*/ 	.short	(.L_37 - .L_36)


	//   ....[0]....
.L_36:
        /*00d4*/ 	.word	0x00000880


	//   ....[1]....
        /*00d8*/ 	.word	0x000008a0


	//----- nvinfo : EIATTR_REQNTID
	.align		4
.L_37:
        /*00dc*/ 	.byte	0x04, 0x10
        /*00de*/ 	.short	(.L_39 - .L_38)
.L_38:
        /*00e0*/ 	.word	0x00000080
        /*00e4*/ 	.word	0x00000001
        /*00e8*/ 	.word	0x00000001


	//----- nvinfo : EIATTR_CBANK_PARAM_SIZE
	.align		4
.L_39:
        /*00ec*/ 	.byte	0x03, 0x19
        /*00ee*/ 	.short	0x0058


	//----- nvinfo : EIATTR_PARAM_CBANK
	.align		4
        /*00f0*/ 	.byte	0x04, 0x0a
        /*00f2*/ 	.short	(.L_41 - .L_40)
	.align		4
.L_40:
        /*00f4*/ 	.word	index@(.nv.constant0.triton_poi_fused__native_batch_norm_legit_no_training__unsafe_index_add_relu_threshold_backward_11)
        /*00f8*/ 	.short	0x0210
        /*00fa*/ 	.short	0x0058


	//----- nvinfo : EIATTR_SW_WAR
	.align		4
.L_41:
        /*00fc*/ 	.byte	0x04, 0x36
        /*00fe*/ 	.short	(.L_43 - .L_42)
.L_42:
        /*0100*/ 	.word	0x00000008
.L_43:


//--------------------- .nv.callgraph             --------------------------
	.section	.nv.callgraph,"",@"SHT_CUDA_CALLGRAPH"
	.align	4
	.sectionentsize	8
	.align		4
        /*0000*/ 	.word	0x00000000
	.align		4
        /*0004*/ 	.word	0xffffffff
	.align		4
        /*0008*/ 	.word	0x00000000
	.align		4
        /*000c*/ 	.word	0xfffffffe
	.align		4
        /*0010*/ 	.word	0x00000000
	.align		4
        /*0014*/ 	.word	0xfffffffd
	.align		4
        /*0018*/ 	.word	0x00000000
	.align		4
        /*001c*/ 	.word	0xfffffffc


//--------------------- .nv.constant4             --------------------------
	.section	.nv.constant4,"a",@progbits
	.align	8
	.align		8
.nv.constant4:
        /*0000*/ 	.dword	_$_str
	.align		8
        /*0008*/ 	.dword	_$_str_$_2


//--------------------- .text.triton_poi_fused__native_batch_norm_legit_no_training__unsafe_index_add_relu_threshold_backward_11 --------------------------
	.section	.text.triton_poi_fused__native_batch_norm_legit_no_training__unsafe_index_add_relu_threshold_backward_11,"ax",@progbits
	.sectionflags	@"SHF_BARRIERS=1"
	.align	128
        .global         triton_poi_fused__native_batch_norm_legit_no_training__unsafe_index_add_relu_threshold_backward_11
        .type           triton_poi_fused__native_batch_norm_legit_no_training__unsafe_index_add_relu_threshold_backward_11,@function
        .size           triton_poi_fused__native_batch_norm_legit_no_training__unsafe_index_add_relu_threshold_backward_11,(.L_x_1 - triton_poi_fused__native_batch_norm_legit_no_training__unsafe_index_add_relu_threshold_backward_11)
        .other          triton_poi_fused__native_batch_norm_legit_no_training__unsafe_index_add_relu_threshold_backward_11,@"STO_CUDA_ENTRY STV_DEFAULT"
triton_poi_fused__native_batch_norm_legit_no_training__unsafe_index_add_relu_threshold_backward_11:
.text.triton_poi_fused__native_batch_norm_legit_no_training__unsafe_index_add_relu_threshold_backward_11:
[----:B------:R-:W0:Y:S01]  /*0000*/  LDC R1, c[0x0][0x28] ;  /* 0x00000a00ff017b82 */ /* 0x000e220000000800 */
[----:B------:R-:W1:Y:S07]  /*0010*/  S2R R0, SR_CTAID.X ;  /* 0x0000000000007919 */ /* 0x000e6e0000002500 */
[----:B------:R-:W2:Y:S01]  /*0020*/  LDC.64 R10, c[0x0][0x238] ;  /* 0x00008e00ff0a7b82 */ /* 0x000ea20000000a00 */
[----:B------:R-:W-:Y:S01]  /*0030*/  CS2R R6, SRZ ;  /* 0x0000000000067805 */ /* 0x000fe2000001ff00 */
[----:B------:R-:W-:Y:S01]  /*0040*/  ULDC.64 UR6, c[0x0][0x208] ;  /* 0x0000820000067ab9 */ /* 0x000fe20000000a00 */
[----:B------:R-:W-:Y:S01]  /*0050*/  CS2R R8, SRZ ;  /* 0x0000000000087805 */ /* 0x000fe2000001ff00 */
[----:B------:R-:W3:Y:S04]  /*0060*/  S2R R4, SR_TID.X ;  /* 0x0000000000047919 */ /* 0x000ee80000002100 */
[----:B------:R-:W4:Y:S08]  /*0070*/  LDC.64 R24, c[0x0][0x220] ;  /* 0x00008800ff187b82 */ /* 0x000f300000000a00 */
[----:B------:R-:W5:Y:S08]  /*0080*/  LDC.64 R14, c[0x0][0x218] ;  /* 0x00008600ff0e7b82 */ /* 0x000f700000000a00 */
[----:B------:R-:W4:Y:S01]  /*0090*/  LDC.64 R22, c[0x0][0x210] ;  /* 0x00008400ff167b82 */ /* 0x000f220000000a00 */
[----:B-1----:R-:W-:-:S07]  /*00a0*/  LEA.HI R2, R0, R0, RZ, 0x1 ;  /* 0x0000000000027211 */ /* 0x002fce00078f08ff */
[----:B------:R-:W1:Y:S01]  /*00b0*/  LDC.64 R28, c[0x0][0x228] ;  /* 0x00008a00ff1c7b82 */ /* 0x000e620000000a00 */
[----:B------:R-:W-:Y:S02]  /*00c0*/  ISETP.GE.AND P0, PT, R0, 0x4, PT ;  /* 0x000000040000780c */ /* 0x000fe40003f06270 */
[----:B------:R-:W-:-:S05]  /*00d0*/  LOP3.LUT R3, R2, 0xfffffffe, RZ, 0xc0, !PT ;  /* 0xfffffffe02037812 */ /* 0x000fca00078ec0ff */
[----:B------:R-:W-:Y:S01]  /*00e0*/  IMAD.IADD R3, R0, 0x1, -R3 ;  /* 0x0000000100037824 */ /* 0x000fe200078e0a03 */
[----:B------:R-:W1:Y:S03]  /*00f0*/  LDC.64 R18, c[0x0][0x230] ;  /* 0x00008c00ff127b82 */ /* 0x000e660000000a00 */
[----:B--2---:R-:W-:-:S05]  /*0100*/  IMAD.WIDE R12, R3, 0x8, R10 ;  /* 0x00000008030c7825 */ /* 0x004fca00078e020a */
[----:B------:R-:W2:Y:S01]  /*0110*/  @!P0 LDG.E.EL.64 R6, desc[UR6][R12.64] ;  /* 0x000000060c068981 */ /* 0x000ea2000c2e1b00 */
[----:B------:R-:W-:-:S05]  /*0120*/  SHF.R.S32.HI R3, RZ, 0x1, R2 ;  /* 0x00000001ff037819 */ /* 0x000fca0000011402 */
[----:B------:R-:W-:-:S05]  /*0130*/  IMAD.WIDE R10, R3, 0x8, R10 ;  /* 0x00000008030a7825 */ /* 0x000fca00078e020a */
[----:B------:R4:W2:Y:S01]  /*0140*/  @!P0 LDG.E.EL.64 R8, desc[UR6][R10.64] ;  /* 0x000000060a088981 */ /* 0x0008a2000c2e1b00 */
[----:B---3--:R-:W-:Y:S01]  /*0150*/  IMAD.SHL.U32 R2, R4, 0x2, RZ ;  /* 0x0000000204027824 */ /* 0x008fe200078e00ff */
[----:B------:R-:W3:Y:S04]  /*0160*/  S2R R3, SR_CTAID.Y ;  /* 0x0000000000037919 */ /* 0x000ee80000002600 */
[----:B------:R-:W-:Y:S02]  /*0170*/  LOP3.LUT R2, R2, 0xfe, RZ, 0xc0, !PT ;  /* 0x000000fe02027812 */ /* 0x000fe400078ec0ff */
[----:B0---4-:R-:W-:Y:S02]  /*0180*/  CS2R R10, SRZ ;  /* 0x00000000000a7805 */ /* 0x011fe4000001ff00 */
[----:B---3--:R-:W-:-:S04]  /*0190*/  PRMT R16, R2, 0x6540, R3 ;  /* 0x0000654002107816 */ /* 0x008fc80000000003 */
[----:B------:R-:W-:Y:S02]  /*01a0*/  SHF.R.S32.HI R5, RZ, 0x1f, R16 ;  /* 0x0000001fff057819 */ /* 0x000fe40000011410 */
[----:B------:R-:W-:Y:S02]  /*01b0*/  ISETP.GE.AND P2, PT, R16, 0x200, PT ;  /* 0x000002001000780c */ /* 0x000fe40003f46270 */
[----:B------:R-:W-:-:S04]  /*01c0*/  LEA.HI R26, R5, R16, RZ, 0x7 ;  /* 0x00000010051a7211 */ /* 0x000fc800078f38ff */
[----:B------:R-:W-:-:S05]  /*01d0*/  LOP3.LUT R5, R26, 0xffffff80, RZ, 0xc0, !PT ;  /* 0xffffff801a057812 */ /* 0x000fca00078ec0ff */
[----:B------:R-:W-:-:S04]  /*01e0*/  IMAD.IADD R5, R16, 0x1, -R5 ;  /* 0x0000000110057824 */ /* 0x000fc800078e0a05 */
[----:B------:R-:W-:-:S05]  /*01f0*/  IMAD.WIDE R24, R5, 0x4, R24 ;  /* 0x0000000405187825 */ /* 0x000fca00078e0218 */
[----:B------:R0:W3:Y:S01]  /*0200*/  @!P2 LDG.E.EL.64 R10, desc[UR6][R24.64] ;  /* 0x00000006180aa981 */ /* 0x0000e2000c2e1b00 */
[----:B------:R-:W-:Y:S02]  /*0210*/  SHF.R.S32.HI R26, RZ, 0x7, R26 ;  /* 0x00000007ff1a7819 */ /* 0x000fe4000001141a */
[----:B------:R-:W-:Y:S01]  /*0220*/  CS2R R12, SRZ ;  /* 0x00000000000c7805 */ /* 0x000fe2000001ff00 */
[----:B------:R-:W-:Y:S01]  /*0230*/  IMAD R27, R0, 0x80, R5 ;  /* 0x00000080001b7824 */ /* 0x000fe200078e0205 */
[----:B------:R-:W-:Y:S01]  /*0240*/  ISETP.LT.AND P1, PT, R16, 0x200, !P0 ;  /* 0x000002001000780c */ /* 0x000fe20004721270 */
[----:B-----5:R-:W-:-:S04]  /*0250*/  IMAD.WIDE R20, R5, 0x4, R14 ;  /* 0x0000000405147825 */ /* 0x020fc800078e020e */
[----:B------:R-:W-:Y:S01]  /*0260*/  IMAD R27, R26, 0x200, R27 ;  /* 0x000002001a1b7824 */ /* 0x000fe200078e021b */
[----:B------:R4:W5:Y:S01]  /*0270*/  @!P2 LDG.E.EL.64 R12, desc[UR6][R20.64] ;  /* 0x00000006140ca981 */ /* 0x000962000c2e1b00 */
[----:B------:R-:W-:Y:S01]  /*0280*/  CS2R R14, SRZ ;  /* 0x00000000000e7805 */ /* 0x000fe2000001ff00 */
[----:B-1----:R-:W-:Y:S01]  /*0290*/  IMAD.WIDE R28, R5, 0x4, R28 ;  /* 0x00000004051c7825 */ /* 0x002fe200078e021c */
[----:B0-----:R-:W0:Y:S03]  /*02a0*/  LDC.64 R24, c[0x0][0x240] ;  /* 0x00009000ff187b82 */ /* 0x001e260000000a00 */
[----:B------:R-:W-:Y:S01]  /*02b0*/  IMAD.WIDE R22, R27, 0x4, R22 ;  /* 0x000000041b167825 */ /* 0x000fe200078e0216 */
[----:B------:R-:W-:Y:S01]  /*02c0*/  CS2R R16, SRZ ;  /* 0x0000000000107805 */ /* 0x000fe2000001ff00 */
[----:B------:R2:W5:Y:S01]  /*02d0*/  @!P2 LDG.E.EL.64 R14, desc[UR6][R28.64] ;  /* 0x000000061c0ea981 */ /* 0x000562000c2e1b00 */
[----:B----4-:R-:W-:Y:S01]  /*02e0*/  CS2R R20, SRZ ;  /* 0x0000000000147805 */ /* 0x010fe2000001ff00 */
[----:B------:R-:W-:-:S05]  /*02f0*/  IMAD.WIDE R18, R5, 0x4, R18 ;  /* 0x0000000405127825 */ /* 0x000fca00078e0212 */
[----:B------:R-:W5:Y:S04]  /*0300*/  @P1 LDG.E.EL.64 R20, desc[UR6][R22.64] ;  /* 0x0000000616141981 */ /* 0x000f68000c2e1b00 */
[----:B------:R1:W4:Y:S01]  /*0310*/  @!P2 LDG.E.EL.64 R16, desc[UR6][R18.64] ;  /* 0x000000061210a981 */ /* 0x000322000c2e1b00 */
[----:B--2---:R-:W-:-:S04]  /*0320*/  SHF.R.U32.HI R29, RZ, 0x19, R7 ;  /* 0x00000019ff1d7819 */ /* 0x004fc80000011607 */
[----:B------:R-:W-:-:S04]  /*0330*/  LOP3.LUT R29, R29, 0x40, RZ, 0xc0, !PT ;  /* 0x000000401d1d7812 */ /* 0x000fc800078ec0ff */
[----:B------:R-:W-:-:S05]  /*0340*/  IADD3 R6, P2, R6, R29, RZ ;  /* 0x0000001d06067210 */ /* 0x000fca0007f5e0ff */
[----:B------:R-:W-:Y:S01]  /*0350*/  IMAD.X R7, RZ, RZ, R7, P2 ;  /* 0x000000ffff077224 */ /* 0x000fe200010e0607 */
[C---:B0-----:R-:W-:Y:S02]  /*0360*/  LEA R24, P2, R6.reuse, R24, 0x9 ;  /* 0x0000001806187211 */ /* 0x041fe400078448ff */
[----:B------:R-:W-:Y:S02]  /*0370*/  SHF.R.U32.HI R28, RZ, 0x19, R9 ;  /* 0x00000019ff1c7819 */ /* 0x000fe40000011609 */
[----:B------:R-:W-:Y:S02]  /*0380*/  LEA.HI.X R25, R6, R25, R7, 0x9, P2 ;  /* 0x0000001906197211 */ /* 0x000fe400010f4c07 */
[----:B------:R-:W-:Y:S01]  /*0390*/  LOP3.LUT R7, R28, 0x40, RZ, 0xc0, !PT ;  /* 0x000000401c077812 */ /* 0x000fe200078ec0ff */
[----:B------:R-:W-:-:S03]  /*03a0*/  IMAD.WIDE R24, R5, 0x4, R24 ;  /* 0x0000000405187825 */ /* 0x000fc600078e0218 */
[----:B------:R-:W-:-:S05]  /*03b0*/  IADD3 R5, P2, R8, R7, RZ ;  /* 0x0000000708057210 */ /* 0x000fca0007f5e0ff */
[----:B------:R-:W-:Y:S01]  /*03c0*/  IMAD.X R8, RZ, RZ, R9, P2 ;  /* 0x000000ffff087224 */ /* 0x000fe200010e0609 */
[----:B------:R-:W-:Y:S01]  /*03d0*/  LEA R6, P2, R5, R24, 0xf ;  /* 0x0000001805067211 */ /* 0x000fe200078478ff */
[----:B------:R-:W-:-:S03]  /*03e0*/  IMAD.SHL.U32 R9, R26, 0x80000, RZ ;  /* 0x000800001a097824 */ /* 0x000fc600078e00ff */
[----:B------:R-:W-:-:S03]  /*03f0*/  LEA.HI.X R7, R5, R25, R8, 0xf, P2 ;  /* 0x0000001905077211 */ /* 0x000fc600010f7c08 */
[----:B------:R-:W-:Y:S01]  /*0400*/  IMAD.WIDE R8, R9, 0x4, R6 ;  /* 0x0000000409087825 */ /* 0x000fe200078e0206 */
[----:B------:R-:W-:-:S06]  /*0410*/  CS2R R6, SRZ ;  /* 0x0000000000067805 */ /* 0x000fcc000001ff00 */
[----:B------:R0:W2:Y:S01]  /*0420*/  @P1 LDG.E.64 R6, desc[UR6][R8.64] ;  /* 0x0000000608061981 */ /* 0x0000a2000c1e1b00 */
[----:B---3--:R-:W-:Y:S01]  /*0430*/  FADD R10, R10, 9.9999997473787516356e-06 ;  /* 0x3727c5ac0a0a7421 */ /* 0x008fe20000000000 */
[----:B------:R-:W-:-:S03]  /*0440*/  FADD R11, R11, 9.9999997473787516356e-06 ;  /* 0x3727c5ac0b0b7421 */ /* 0x000fc60000000000 */
[----:B------:R-:W3:Y:S08]  /*0450*/  MUFU.SQRT R5, R10 ;  /* 0x0000000a00057308 */ /* 0x000ef00000002000 */
[----:B-1----:R-:W1:Y:S01]  /*0460*/  MUFU.SQRT R18, R11 ;  /* 0x0000000b00127308 */ /* 0x002e620000002000 */
[C---:B---3--:R-:W-:Y:S02]  /*0470*/  FSETP.GT.AND P2, PT, R5.reuse, 8.50705917302346158658e+37, PT ;  /* 0x7e8000000500780b */ /* 0x048fe40003f44000 */
[----:B------:R-:W-:-:S02]  /*0480*/  FSETP.GEU.AND P4, PT, R5, 1.175494350822287508e-38, PT ;  /* 0x008000000500780b */ /* 0x000fc40003f8e000 */
[C---:B-1----:R-:W-:Y:S02]  /*0490*/  FSETP.GT.AND P3, PT, R18.reuse, 8.50705917302346158658e+37, PT ;  /* 0x7e8000001200780b */ /* 0x042fe40003f64000 */
[----:B------:R-:W-:-:S07]  /*04a0*/  FSETP.GEU.AND P5, PT, R18, 1.175494350822287508e-38, PT ;  /* 0x008000001200780b */ /* 0x000fce0003fae000 */
[----:B------:R-:W-:-:S04]  /*04b0*/  @P2 FMUL R5, R5, 0.25 ;  /* 0x3e80000005052820 */ /* 0x000fc80000400000 */
[----:B------:R-:W-:Y:S01]  /*04c0*/  @!P4 FMUL R5, R5, 16777216 ;  /* 0x4b8000000505c820 */ /* 0x000fe20000400000 */
[----:B------:R-:W-:-:S04]  /*04d0*/  @P3 FMUL R18, R18, 0.25 ;  /* 0x3e80000012123820 */ /* 0x000fc80000400000 */
[----:B------:R-:W-:Y:S01]  /*04e0*/  @!P5 FMUL R18, R18, 16777216 ;  /* 0x4b8000001212d820 */ /* 0x000fe20000400000 */
[----:B------:R-:W1:Y:S01]  /*04f0*/  MUFU.RCP R5, R5 ;  /* 0x0000000500057308 */ /* 0x000e620000001000 */
[----:B0-----:R-:W-:Y:S01]  /*0500*/  IMAD.MOV.U32 R9, RZ, RZ, 0x3e800000 ;  /* 0x3e800000ff097424 */ /* 0x001fe200078e00ff */
[----:B------:R-:W0:Y:S06]  /*0510*/  S2UR UR5, SR_CgaCtaId ;  /* 0x00000000000579c3 */ /* 0x000e2c0000008800 */
[----:B------:R-:W3:Y:S01]  /*0520*/  MUFU.RCP R18, R18 ;  /* 0x0000001200127308 */ /* 0x000ee20000001000 */
[----:B------:R-:W-:-:S02]  /*0530*/  FSEL R8, R9, 1, P2 ;  /* 0x3f80000009087808 */ /* 0x000fc40001000000 */
[----:B------:R-:W-:-:S03]  /*0540*/  FSEL R9, R9, 1, P3 ;  /* 0x3f80000009097808 */ /* 0x000fc60001800000 */
[----:B------:R-:W-:Y:S02]  /*0550*/  @!P4 FMUL R8, R8, 16777216 ;  /* 0x4b8000000808c820 */ /* 0x000fe40000400000 */
[----:B------:R-:W-:Y:S01]  /*0560*/  @!P5 FMUL R9, R9, 16777216 ;  /* 0x4b8000000909d820 */ /* 0x000fe20000400000 */
[----:B-----5:R-:W-:Y:S01]  /*0570*/  FADD R12, -R12, R20 ;  /* 0x000000140c0c7221 */ /* 0x020fe20000000100 */
[----:B-1----:R-:W-:Y:S01]  /*0580*/  FMUL R11, R5, R8 ;  /* 0x00000008050b7220 */ /* 0x002fe20000400000 */
[----:B------:R-:W-:Y:S01]  /*0590*/  FADD R13, -R13, R21 ;  /* 0x000000150d0d7221 */ /* 0x000fe20000000100 */
[----:B---3--:R-:W-:Y:S02]  /*05a0*/  FMUL R8, R18, R9 ;  /* 0x0000000912087220 */ /* 0x008fe40000400000 */
[----:B------:R-:W-:Y:S02]  /*05b0*/  FMUL R5, R11, R12 ;  /* 0x0000000c0b057220 */ /* 0x000fe40000400000 */
[----:B------:R-:W-:-:S02]  /*05c0*/  FMUL R8, R8, R13 ;  /* 0x0000000d08087220 */ /* 0x000fc40000400000 */
[----:B----4-:R-:W-:Y:S01]  /*05d0*/  FFMA R5, R5, R14, R16 ;  /* 0x0000000e05057223 */ /* 0x010fe20000000010 */
[----:B------:R-:W-:Y:S01]  /*05e0*/  UMOV UR4, 0x400 ;  /* 0x0000040000047882 */ /* 0x000fe20000000000 */
[----:B------:R-:W-:Y:S01]  /*05f0*/  FFMA R8, R8, R15, R17 ;  /* 0x0000000f08087223 */ /* 0x000fe20000000011 */
[----:B0-----:R-:W-:Y:S02]  /*0600*/  UPRMT UR4, UR5, 0x654, UR4 ;  /* 0x0000065405047896 */ /* 0x001fe40008000004 */
[C---:B------:R-:W-:Y:S02]  /*0610*/  FSETP.GEU.AND P2, PT, R5.reuse, RZ, PT ;  /* 0x000000ff0500720b */ /* 0x040fe40003f4e000 */
[----:B------:R-:W-:Y:S02]  /*0620*/  FSETP.GEU.AND P3, PT, R8, RZ, PT ;  /* 0x000000ff0800720b */ /* 0x000fe40003f6e000 */
[----:B------:R-:W-:Y:S02]  /*0630*/  LEA R13, R2, UR4, 0x3 ;  /* 0x00000004020d7c11 */ /* 0x000fe4000f8e18ff */
[----:B------:R-:W-:-:S02]  /*0640*/  FSEL R15, R5, RZ, P2 ;  /* 0x000000ff050f7208 */ /* 0x000fc40001000000 */
[----:B------:R-:W-:Y:S02]  /*0650*/  FSEL R14, R8, RZ, P3 ;  /* 0x000000ff080e7208 */ /* 0x000fe40001800000 */
[----:B------:R-:W-:Y:S01]  /*0660*/  LOP3.LUT R12, R4, 0x7f, RZ, 0xc0, !PT ;  /* 0x0000007f040c7812 */ /* 0x000fe200078ec0ff */
[----:B------:R-:W-:Y:S01]  /*0670*/  STS [R13], R15 ;  /* 0x0000000f0d007388 */ /* 0x000fe20000000800 */
[----:B------:R-:W0:Y:S03]  /*0680*/  LDC.64 R8, c[0x0][0x248] ;  /* 0x00009200ff087b82 */ /* 0x000e260000000a00 */
[----:B------:R1:W-:Y:S01]  /*0690*/  STS [R13+0x8], R14 ;  /* 0x0000080e0d007388 */ /* 0x0003e20000000800 */
[C---:B------:R-:W-:Y:S02]  /*06a0*/  LOP3.LUT R4, R12.reuse, 0x80, RZ, 0xfc, !PT ;  /* 0x000000800c047812 */ /* 0x040fe400078efcff */
[----:B------:R-:W-:-:S02]  /*06b0*/  LEA R2, R12, UR4, 0x3 ;  /* 0x000000040c027c11 */ /* 0x000fc4000f8e18ff */
[----:B------:R-:W-:Y:S01]  /*06c0*/  BAR.SYNC.DEFER_BLOCKING 0x0 ;  /* 0x0000000000007b1d */ /* 0x000fe20000010000 */
[----:B------:R-:W-:Y:S01]  /*06d0*/  LEA R10, R4, UR4, 0x3 ;  /* 0x00000004040a7c11 */ /* 0x000fe2000f8e18ff */
[----:B------:R-:W-:-:S06]  /*06e0*/  IMAD.SHL.U32 R11, R3, 0x100, RZ ;  /* 0x00000100030b7824 */ /* 0x000fcc00078e00ff */
[----:B------:R-:W3:Y:S01]  /*06f0*/  LDC.64 R4, c[0x0][0x250] ;  /* 0x00009400ff047b82 */ /* 0x000ee20000000a00 */
[----:B------:R-:W-:Y:S01]  /*0700*/  FSETP.GTU.AND P3, PT, R14, RZ, PT ;  /* 0x000000ff0e00720b */ /* 0x000fe20003f6c000 */
[----:B------:R-:W-:Y:S01]  /*0710*/  ULDC.64 UR4, c[0x0][0x258] ;  /* 0x0000960000047ab9 */ /* 0x000fe20000000a00 */
[----:B------:R-:W4:Y:S04]  /*0720*/  LDS R2, [R2] ;  /* 0x0000000002027984 */ /* 0x000f280000000800 */
[----:B------:R-:W5:Y:S01]  /*0730*/  LDS R10, [R10] ;  /* 0x000000000a0a7984 */ /* 0x000f620000000800 */
[----:B------:R-:W-:Y:S02]  /*0740*/  LOP3.LUT R11, R11, 0x80, R12, 0xfe, !PT ;  /* 0x000000800b0b7812 */ /* 0x000fe400078efe0c */
[----:B------:R-:W-:-:S02]  /*0750*/  PRMT R3, R12, 0x6540, R3 ;  /* 0x000065400c037816 */ /* 0x000fc40000000003 */
[----:B------:R-:W-:Y:S02]  /*0760*/  ISETP.LT.AND P2, PT, R11, 0x200, !P0 ;  /* 0x000002000b00780c */ /* 0x000fe40004741270 */
[C---:B------:R-:W-:Y:S01]  /*0770*/  ISETP.LT.AND P0, PT, R3.reuse, 0x200, !P0 ;  /* 0x000002000300780c */ /* 0x040fe20004701270 */
[--C-:B-1----:R-:W-:Y:S02]  /*0780*/  IMAD R13, R3, 0x4, R0.reuse ;  /* 0x00000004030d7824 */ /* 0x102fe400078e0200 */
[----:B------:R-:W-:Y:S01]  /*0790*/  IMAD R11, R11, 0x4, R0 ;  /* 0x000000040b0b7824 */ /* 0x000fe200078e0200 */
[----:B------:R-:W-:Y:S01]  /*07a0*/  FSETP.GTU.AND P4, PT, R15, RZ, PT ;  /* 0x000000ff0f00720b */ /* 0x000fe20003f8c000 */
[----:B0-----:R-:W-:Y:S01]  /*07b0*/  IMAD.WIDE R12, R13, 0x4, R8 ;  /* 0x000000040d0c7825 */ /* 0x001fe200078e0208 */
[----:B------:R-:W-:-:S03]  /*07c0*/  SEL R3, RZ, 0x100, P3 ;  /* 0x00000100ff037807 */ /* 0x000fc60001800000 */
[----:B------:R-:W-:Y:S01]  /*07d0*/  IMAD.WIDE R8, R11, 0x4, R8 ;  /* 0x000000040b087825 */ /* 0x000fe200078e0208 */
[----:B------:R-:W-:-:S03]  /*07e0*/  SEL R0, RZ, 0x1, P4 ;  /* 0x00000001ff007807 */ /* 0x000fc60002000000 */
[----:B---3--:R-:W-:-:S04]  /*07f0*/  IMAD.WIDE R4, R27, 0x4, R4 ;  /* 0x000000041b047825 */ /* 0x008fc800078e0204 */
[----:B------:R-:W-:Y:S01]  /*0800*/  IMAD.IADD R3, R0, 0x1, R3 ;  /* 0x0000000100037824 */ /* 0x000fe200078e0203 */
[----:B----4-:R0:W-:Y:S04]  /*0810*/  @P0 STG.E desc[UR6][R12.64], R2 ;  /* 0x000000020c000986 */ /* 0x0101e8000c101906 */
[----:B-----5:R0:W-:Y:S01]  /*0820*/  @P2 STG.E desc[UR6][R8.64], R10 ;  /* 0x0000000a08002986 */ /* 0x0201e2000c101906 */
[----:B--2---:R-:W-:Y:S01]  /*0830*/  FADD R6, R15, R6 ;  /* 0x000000060f067221 */ /* 0x004fe20000000000 */
[----:B------:R-:W-:Y:S01]  /*0840*/  FADD R7, R14, R7 ;  /* 0x000000070e077221 */ /* 0x000fe20000000000 */
[----:B------:R-:W-:-:S04]  /*0850*/  IADD3 R14, P3, R27, UR4, RZ ;  /* 0x000000041b0e7c10 */ /* 0x000fc8000ff7e0ff */
[----:B------:R-:W-:Y:S01]  /*0860*/  LEA.HI.X.SX32 R15, R27, UR5, 0x1, P3 ;  /* 0x000000051b0f7c11 */ /* 0x000fe200098f0eff */
[----:B------:R0:W-:Y:S02]  /*0870*/  @P1 STG.E.64 desc[UR6][R4.64], R6 ;  /* 0x0000000604001986 */ /* 0x0001e4000c101b06 */
[----:B0-----:R-:W-:Y:S06]  /*0880*/  @!P1 EXIT ;  /* 0x000000000000994d */ /* 0x001fec0003800000 */
[----:B------:R-:W-:Y:S01]  /*0890*/  STG.E.U16 desc[UR6][R14.64], R3 ;  /* 0x000000030e007986 */ /* 0x000fe2000c101506 */
[----:B------:R-:W-:Y:S05]  /*08a0*/  EXIT ;  /* 0x000000000000794d */ /* 0x000fea0003800000 */
.L_x_0:
[----:B------:R-:W-:-:S00]  /*08b0*/  BRA `(.L_x_0) ;  /* 0xfffffffc00fc7947 */ /* 0x000fc0000383ffff */
[----:B------:R-:W-:-:S00]  /*08c0*/  NOP ;  /* 0x0000000000007918 */ /* 0x000fc00000000000 */
        /* <DEDUP_REMOVED lines=11> */
.L_x_1:


//--------------------- .nv.global.init           --------------------------
	.section	.nv.global.init,"aw",@progbits
.nv.global.init:
	.type		_$_str,@object
	.size		_$_str,(_$_str_$_2 - _$_str)
_$_str:
        /*0000*/ 	.byte	0x5f, 0x5f, 0x43, 0x55, 0x44, 0x41, 0x5f, 0x46, 0x54, 0x5a, 0x00
	.type		_$_str_$_2,@object
	.size		_$_str_$_2,(.L_1 - _$_str_$_2)
_$_str_$_2:
        /*000b*/ 	.byte	0x5f, 0x5f, 0x43, 0x55, 0x44, 0x41, 0x5f, 0x50, 0x52, 0x45, 0x43, 0x5f, 0x53, 0x51, 0x52, 0x54
        /*001b*/ 	.byte	0x00
.L_1:


//--------------------- .nv.shared.triton_poi_fused__native_batch_norm_legit_no_training__unsafe_index_add_relu_threshold_backward_11 --------------------------
	.section	.nv.shared.triton_poi_fused__native_batch_norm_legit_no_training__unsafe_index_add_relu_threshold_backward_11,"aw",@nobits
	.sectionflags	@""
	.align	16
	.zero		1024


//--------------------- .nv.constant0.triton_poi_fused__native_batch_norm_legit_no_training__unsafe_index_add_relu_threshold_backward_11 --------------------------
	.section	.nv.constant0.triton_poi_fused__native_batch_norm_legit_no_training__unsafe_index_add_relu_threshold_backward_11,"a",@progbits
	.sectionflags	@""
	.align	4
.nv.constant0.triton_poi_fused__native_batch_norm_legit_no_training__unsafe_index_add_relu_threshold_backward_11:
	.zero		616
